//
// Generated by NVIDIA NVVM Compiler
//
// Compiler Build ID: CL-36424714
// Cuda compilation tools, release 13.0, V13.0.88
// Based on NVVM 20.0.0
//

.version 9.0
.target sm_100
.address_size 64

	// .globl	_Z10fivePoint2N6thrust24THRUST_300001_SM_1000_NS10device_ptrIKfEENS1_IfEEii
.global .align 1 .b8 _ZN34_INTERNAL_1d43511e_4_k_cu_1207c86f4cuda3std3__45__cpo5beginE[1];
.global .align 1 .b8 _ZN34_INTERNAL_1d43511e_4_k_cu_1207c86f4cuda3std3__45__cpo3endE[1];
.global .align 1 .b8 _ZN34_INTERNAL_1d43511e_4_k_cu_1207c86f4cuda3std3__45__cpo6cbeginE[1];
.global .align 1 .b8 _ZN34_INTERNAL_1d43511e_4_k_cu_1207c86f4cuda3std3__45__cpo4cendE[1];
.global .align 1 .b8 _ZN34_INTERNAL_1d43511e_4_k_cu_1207c86f4cuda3std3__45__cpo6rbeginE[1];
.global .align 1 .b8 _ZN34_INTERNAL_1d43511e_4_k_cu_1207c86f4cuda3std3__45__cpo4rendE[1];
.global .align 1 .b8 _ZN34_INTERNAL_1d43511e_4_k_cu_1207c86f4cuda3std3__45__cpo7crbeginE[1];
.global .align 1 .b8 _ZN34_INTERNAL_1d43511e_4_k_cu_1207c86f4cuda3std3__45__cpo5crendE[1];
.global .align 1 .b8 _ZN34_INTERNAL_1d43511e_4_k_cu_1207c86f4cuda3std3__436_GLOBAL__N__1d43511e_4_k_cu_1207c86f6ignoreE[1];
.global .align 1 .b8 _ZN34_INTERNAL_1d43511e_4_k_cu_1207c86f4cuda3std3__419piecewise_constructE[1];
.global .align 1 .b8 _ZN34_INTERNAL_1d43511e_4_k_cu_1207c86f4cuda3std3__48in_placeE[1];
.global .align 1 .b8 _ZN34_INTERNAL_1d43511e_4_k_cu_1207c86f4cuda3std3__420unreachable_sentinelE[1];
.global .align 1 .b8 _ZN34_INTERNAL_1d43511e_4_k_cu_1207c86f4cuda3std3__47nulloptE[1];
.global .align 1 .b8 _ZN34_INTERNAL_1d43511e_4_k_cu_1207c86f4cuda3std3__48unexpectE[1];
.global .align 1 .b8 _ZN34_INTERNAL_1d43511e_4_k_cu_1207c86f4cuda3std6ranges3__45__cpo4swapE[1];
.global .align 1 .b8 _ZN34_INTERNAL_1d43511e_4_k_cu_1207c86f4cuda3std6ranges3__45__cpo9iter_moveE[1];
.global .align 1 .b8 _ZN34_INTERNAL_1d43511e_4_k_cu_1207c86f4cuda3std6ranges3__45__cpo5beginE[1];
.global .align 1 .b8 _ZN34_INTERNAL_1d43511e_4_k_cu_1207c86f4cuda3std6ranges3__45__cpo3endE[1];
.global .align 1 .b8 _ZN34_INTERNAL_1d43511e_4_k_cu_1207c86f4cuda3std6ranges3__45__cpo6cbeginE[1];
.global .align 1 .b8 _ZN34_INTERNAL_1d43511e_4_k_cu_1207c86f4cuda3std6ranges3__45__cpo4cendE[1];
.global .align 1 .b8 _ZN34_INTERNAL_1d43511e_4_k_cu_1207c86f4cuda3std6ranges3__45__cpo7advanceE[1];
.global .align 1 .b8 _ZN34_INTERNAL_1d43511e_4_k_cu_1207c86f4cuda3std6ranges3__45__cpo9iter_swapE[1];
.global .align 1 .b8 _ZN34_INTERNAL_1d43511e_4_k_cu_1207c86f4cuda3std6ranges3__45__cpo4nextE[1];
.global .align 1 .b8 _ZN34_INTERNAL_1d43511e_4_k_cu_1207c86f4cuda3std6ranges3__45__cpo4prevE[1];
.global .align 1 .b8 _ZN34_INTERNAL_1d43511e_4_k_cu_1207c86f4cuda3std6ranges3__45__cpo4dataE[1];
.global .align 1 .b8 _ZN34_INTERNAL_1d43511e_4_k_cu_1207c86f4cuda3std6ranges3__45__cpo5cdataE[1];
.global .align 1 .b8 _ZN34_INTERNAL_1d43511e_4_k_cu_1207c86f4cuda3std6ranges3__45__cpo4sizeE[1];
.global .align 1 .b8 _ZN34_INTERNAL_1d43511e_4_k_cu_1207c86f4cuda3std6ranges3__45__cpo5ssizeE[1];
.global .align 1 .b8 _ZN34_INTERNAL_1d43511e_4_k_cu_1207c86f4cuda3std6ranges3__45__cpo8distanceE[1];
.global .align 1 .b8 _ZN34_INTERNAL_1d43511e_4_k_cu_1207c86f6thrust24THRUST_300001_SM_1000_NS8cuda_cub3parE[1];
.global .align 1 .b8 _ZN34_INTERNAL_1d43511e_4_k_cu_1207c86f6thrust24THRUST_300001_SM_1000_NS8cuda_cub10par_nosyncE[1];
.global .align 1 .b8 _ZN34_INTERNAL_1d43511e_4_k_cu_1207c86f6thrust24THRUST_300001_SM_1000_NS6system6detail10sequential3seqE[1];
.global .align 1 .b8 _ZN34_INTERNAL_1d43511e_4_k_cu_1207c86f6thrust24THRUST_300001_SM_1000_NS12placeholders2_1E[1];
.global .align 1 .b8 _ZN34_INTERNAL_1d43511e_4_k_cu_1207c86f6thrust24THRUST_300001_SM_1000_NS12placeholders2_2E[1];
.global .align 1 .b8 _ZN34_INTERNAL_1d43511e_4_k_cu_1207c86f6thrust24THRUST_300001_SM_1000_NS12placeholders2_3E[1];
.global .align 1 .b8 _ZN34_INTERNAL_1d43511e_4_k_cu_1207c86f6thrust24THRUST_300001_SM_1000_NS12placeholders2_4E[1];
.global .align 1 .b8 _ZN34_INTERNAL_1d43511e_4_k_cu_1207c86f6thrust24THRUST_300001_SM_1000_NS12placeholders2_5E[1];
.global .align 1 .b8 _ZN34_INTERNAL_1d43511e_4_k_cu_1207c86f6thrust24THRUST_300001_SM_1000_NS12placeholders2_6E[1];
.global .align 1 .b8 _ZN34_INTERNAL_1d43511e_4_k_cu_1207c86f6thrust24THRUST_300001_SM_1000_NS12placeholders2_7E[1];
.global .align 1 .b8 _ZN34_INTERNAL_1d43511e_4_k_cu_1207c86f6thrust24THRUST_300001_SM_1000_NS12placeholders2_8E[1];
.global .align 1 .b8 _ZN34_INTERNAL_1d43511e_4_k_cu_1207c86f6thrust24THRUST_300001_SM_1000_NS12placeholders2_9E[1];
.global .align 1 .b8 _ZN34_INTERNAL_1d43511e_4_k_cu_1207c86f6thrust24THRUST_300001_SM_1000_NS12placeholders3_10E[1];
.global .align 1 .b8 _ZN34_INTERNAL_1d43511e_4_k_cu_1207c86f6thrust24THRUST_300001_SM_1000_NS3seqE[1];

.visible .entry _Z10fivePoint2N6thrust24THRUST_300001_SM_1000_NS10device_ptrIKfEENS1_IfEEii(
	.param .align 8 .b8 _Z10fivePoint2N6thrust24THRUST_300001_SM_1000_NS10device_ptrIKfEENS1_IfEEii_param_0[8],
	.param .align 8 .b8 _Z10fivePoint2N6thrust24THRUST_300001_SM_1000_NS10device_ptrIKfEENS1_IfEEii_param_1[8],
	.param .u32 _Z10fivePoint2N6thrust24THRUST_300001_SM_1000_NS10device_ptrIKfEENS1_IfEEii_param_2,
	.param .u32 _Z10fivePoint2N6thrust24THRUST_300001_SM_1000_NS10device_ptrIKfEENS1_IfEEii_param_3
)
{
	.reg .b32 	%r<16>;
	.reg .b32 	%f<11>;
	.reg .b64 	%rd<16>;

	ld.param.u64 	%rd1, [_Z10fivePoint2N6thrust24THRUST_300001_SM_1000_NS10device_ptrIKfEENS1_IfEEii_param_1];
	ld.param.u64 	%rd2, [_Z10fivePoint2N6thrust24THRUST_300001_SM_1000_NS10device_ptrIKfEENS1_IfEEii_param_0];
	ld.param.u32 	%r1, [_Z10fivePoint2N6thrust24THRUST_300001_SM_1000_NS10device_ptrIKfEENS1_IfEEii_param_2];
	cvta.to.global.u64 	%rd3, %rd2;
	cvta.to.global.u64 	%rd4, %rd1;
	mov.u32 	%r2, %ctaid.x;
	mov.u32 	%r3, %ntid.x;
	mov.u32 	%r4, %tid.x;
	mad.lo.s32 	%r5, %r2, %r3, %r4;
	mov.u32 	%r6, %ctaid.y;
	mov.u32 	%r7, %ntid.y;
	mov.u32 	%r8, %tid.y;
	mad.lo.s32 	%r9, %r6, %r7, %r8;
	mad.lo.s32 	%r10, %r1, %r9, %r1;
	add.s32 	%r11, %r5, %r10;
	add.s32 	%r12, %r11, 1;
	sub.s32 	%r13, %r12, %r1;
	mul.wide.u32 	%rd5, %r13, 4;
	add.s64 	%rd6, %rd3, %rd5;
	ld.global.f32 	%f1, [%rd6];
	mul.wide.u32 	%rd7, %r11, 4;
	add.s64 	%rd8, %rd3, %rd7;
	ld.global.f32 	%f2, [%rd8];
	add.f32 	%f3, %f1, %f2;
	mul.wide.u32 	%rd9, %r12, 4;
	add.s64 	%rd10, %rd3, %rd9;
	ld.global.f32 	%f4, [%rd10];
	add.f32 	%f5, %f3, %f4;
	add.s32 	%r14, %r11, 2;
	mul.wide.u32 	%rd11, %r14, 4;
	add.s64 	%rd12, %rd3, %rd11;
	ld.global.f32 	%f6, [%rd12];
	add.f32 	%f7, %f5, %f6;
	add.s32 	%r15, %r12, %r1;
	mul.wide.u32 	%rd13, %r15, 4;
	add.s64 	%rd14, %rd3, %rd13;
	ld.global.f32 	%f8, [%rd14];
	add.f32 	%f9, %f7, %f8;
	mul.f32 	%f10, %f9, 0f3E4CCCCD;
	add.s64 	%rd15, %rd4, %rd9;
	st.global.f32 	[%rd15], %f10;
	ret;

}
	// .globl	_ZN3cub18CUB_300001_SM_10006detail11EmptyKernelIvEEvv
.visible .entry _ZN3cub18CUB_300001_SM_10006detail11EmptyKernelIvEEvv()
{


	ret;

}


// ===== COMPILED SASS (sm_100) =====

	.target	sm_100

	.elftype	@"ET_EXEC"


//--------------------- .note.nv.tkinfo           --------------------------
	.section	.note.nv.tkinfo,"",@"SHT_NOTE"
	.sectionflags	@"SHF_NOTE_NV_TKINFO"
	.tkinfo
        /*0018*/ 	.word	0x00000002
        /*0030*/ 	.string	""
        /*0030*/ 	.string	"ptxas"
        /*0030*/ 	.string	"Cuda compilation tools, release 13.0, V13.0.88"
        /*0030*/ 	.string	"Build cuda_13.0.r13.0/compiler.36424714_0"
        /*0030*/ 	.string	"-arch sm_100 -m 64 "



//--------------------- .note.nv.cuinfo           --------------------------
	.section	.note.nv.cuinfo,"",@"SHT_NOTE"
	.sectionflags	@"SHF_NOTE_NV_CUINFO"
        /*0018*/ 	.short	0x0002
        /*001a*/ 	.short	0x0064
        /*001c*/ 	.short	0x0082
	.zero		2


//--------------------- .nv.info                  --------------------------
	.section	.nv.info,"",@"SHT_CUDA_INFO"
	.align	4


	//----- nvinfo : EIATTR_REGCOUNT
	.align		4
        /*0000*/ 	.byte	0x04, 0x2f
        /*0002*/ 	.short	(.L_44 - .L_43)
	.align		4
.L_43:
        /*0004*/ 	.word	index@(_Z10fivePoint2N6thrust24THRUST_300001_SM_1000_NS10device_ptrIKfEENS1_IfEEii)
        /*0008*/ 	.word	0x00000012


	//----- nvinfo : EIATTR_FRAME_SIZE
	.align		4
.L_44:
        /*000c*/ 	.byte	0x04, 0x11
        /*000e*/ 	.short	(.L_46 - .L_45)
	.align		4
.L_45:
        /*0010*/ 	.word	index@(_Z10fivePoint2N6thrust24THRUST_300001_SM_1000_NS10device_ptrIKfEENS1_IfEEii)
        /*0014*/ 	.word	0x00000000


	//----- nvinfo : EIATTR_REGCOUNT
	.align		4
.L_46:
        /*0018*/ 	.byte	0x04, 0x2f
        /*001a*/ 	.short	(.L_48 - .L_47)
	.align		4
.L_47:
        /*001c*/ 	.word	index@(_ZN3cub18CUB_300001_SM_10006detail11EmptyKernelIvEEvv)
        /*0020*/ 	.word	0x00000004


	//----- nvinfo : EIATTR_FRAME_SIZE
	.align		4
.L_48:
        /*0024*/ 	.byte	0x04, 0x11
        /*0026*/ 	.short	(.L_50 - .L_49)
	.align		4
.L_49:
        /*0028*/ 	.word	index@(_ZN3cub18CUB_300001_SM_10006detail11EmptyKernelIvEEvv)
        /*002c*/ 	.word	0x00000000


	//----- nvinfo : EIATTR_MIN_STACK_SIZE
	.align		4
.L_50:
        /*0030*/ 	.byte	0x04, 0x12
        /*0032*/ 	.short	(.L_52 - .L_51)
	.align		4
.L_51:
        /*0034*/ 	.word	index@(_ZN3cub18CUB_300001_SM_10006detail11EmptyKernelIvEEvv)
        /*0038*/ 	.word	0x00000000


	//----- nvinfo : EIATTR_MIN_STACK_SIZE
	.align		4
.L_52:
        /*003c*/ 	.byte	0x04, 0x12
        /*003e*/ 	.short	(.L_54 - .L_53)
	.align		4
.L_53:
        /*0040*/ 	.word	index@(_Z10fivePoint2N6thrust24THRUST_300001_SM_1000_NS10device_ptrIKfEENS1_IfEEii)
        /*0044*/ 	.word	0x00000000
.L_54:


//--------------------- .nv.compat                --------------------------
	.section	.nv.compat,"",@"SHT_CUDA_COMPAT_INFO"
	.align	4
        /*0000*/ 	.byte	0x02, 0x09, 0x00, 0x00, 0x02, 0x02, 0x01, 0x00, 0x02, 0x05, 0x05, 0x00, 0x03, 0x07, 0x01, 0x01
        /*0010*/ 	.byte	0x02, 0x03, 0x00, 0x00, 0x02, 0x06, 0x01, 0x00, 0x04, 0x0b, 0x08, 0x00, 0x09, 0x00, 0x00, 0x00
        /*0020*/ 	.byte	0x00, 0x00, 0x00, 0x00


//--------------------- .nv.info._ZN3cub18CUB_300001_SM_10006detail11EmptyKernelIvEEvv --------------------------
	.section	.nv.info._ZN3cub18CUB_300001_SM_10006detail11EmptyKernelIvEEvv,"",@"SHT_CUDA_INFO"
	.sectionflags	@""
	.align	4


	//----- nvinfo : EIATTR_CUDA_API_VERSION
	.align		4
        /*0000*/ 	.byte	0x04, 0x37
        /*0002*/ 	.short	(.L_56 - .L_55)
.L_55:
        /*0004*/ 	.word	0x00000082


	//----- nvinfo : EIATTR_SPARSE_MMA_MASK
	.align		4
.L_56:
        /*0008*/ 	.byte	0x03, 0x50
        /*000a*/ 	.short	0x0000


	//----- nvinfo : EIATTR_MAXREG_COUNT
	.align		4
        /*000c*/ 	.byte	0x03, 0x1b
        /*000e*/ 	.short	0x00ff


	//----- nvinfo : EIATTR_MERCURY_ISA_VERSION
	.align		4
        /*0010*/ 	.byte	0x03, 0x5f
        /*0012*/ 	.short	0x0101


	//----- nvinfo : EIATTR_VRC_CTA_INIT_COUNT
	.align		4
        /*0014*/ 	.byte	0x02, 0x4a
	.zero		1
	.zero		1


	//----- nvinfo : EIATTR_EXIT_INSTR_OFFSETS
	.align		4
        /*0018*/ 	.byte	0x04, 0x1c
        /*001a*/ 	.short	(.L_58 - .L_57)


	//   ....[0]....
.L_57:
        /*001c*/ 	.word	0x00000010


	//----- nvinfo : EIATTR_SW_WAR
	.align		4
.L_58:
        /*0020*/ 	.byte	0x04, 0x36
        /*0022*/ 	.short	(.L_60 - .L_59)
.L_59:
        /*0024*/ 	.word	0x00000008
.L_60:


//--------------------- .nv.info._Z10fivePoint2N6thrust24THRUST_300001_SM_1000_NS10device_ptrIKfEENS1_IfEEii --------------------------
	.section	.nv.info._Z10fivePoint2N6thrust24THRUST_300001_SM_1000_NS10device_ptrIKfEENS1_IfEEii,"",@"SHT_CUDA_INFO"
	.sectionflags	@""
	.align	4


	//----- nvinfo : EIATTR_CUDA_API_VERSION
	.align		4
        /*0000*/ 	.byte	0x04, 0x37
        /*0002*/ 	.short	(.L_62 - .L_61)
.L_61:
        /*0004*/ 	.word	0x00000082


	//----- nvinfo : EIATTR_KPARAM_INFO
	.align		4
.L_62:
        /*0008*/ 	.byte	0x04, 0x17
        /*000a*/ 	.short	(.L_64 - .L_63)
.L_63:
        /*000c*/ 	.word	0x00000000
        /*0010*/ 	.short	0x0003
        /*0012*/ 	.short	0x0014
        /*0014*/ 	.byte	0x00, 0xf0, 0x11, 0x00


	//----- nvinfo : EIATTR_KPARAM_INFO
	.align		4
.L_64:
        /*0018*/ 	.byte	0x04, 0x17
        /*001a*/ 	.short	(.L_66 - .L_65)
.L_65:
        /*001c*/ 	.word	0x00000000
        /*0020*/ 	.short	0x0002
        /*0022*/ 	.short	0x0010
        /*0024*/ 	.byte	0x00, 0xf0, 0x11, 0x00


	//----- nvinfo : EIATTR_KPARAM_INFO
	.align		4
.L_66:
        /*0028*/ 	.byte	0x04, 0x17
        /*002a*/ 	.short	(.L_68 - .L_67)
.L_67:
        /*002c*/ 	.word	0x00000000
        /*0030*/ 	.short	0x0001
        /*0032*/ 	.short	0x0008
        /*0034*/ 	.byte	0x00, 0xf0, 0x21, 0x00


	//----- nvinfo : EIATTR_KPARAM_INFO
	.align		4
.L_68:
        /*0038*/ 	.byte	0x04, 0x17
        /*003a*/ 	.short	(.L_70 - .L_69)
.L_69:
        /*003c*/ 	.word	0x00000000
        /*0040*/ 	.short	0x0000
        /*0042*/ 	.short	0x0000
        /*0044*/ 	.byte	0x00, 0xf0, 0x21, 0x00


	//----- nvinfo : EIATTR_SPARSE_MMA_MASK
	.align		4
.L_70:
        /*0048*/ 	.byte	0x03, 0x50
        /*004a*/ 	.short	0x0000


	//----- nvinfo : EIATTR_MAXREG_COUNT
	.align		4
        /*004c*/ 	.byte	0x03, 0x1b
        /*004e*/ 	.short	0x00ff


	//----- nvinfo : EIATTR_MERCURY_ISA_VERSION
	.align		4
        /*0050*/ 	.byte	0x03, 0x5f
        /*0052*/ 	.short	0x0101


	//----- nvinfo : EIATTR_VRC_CTA_INIT_COUNT
	.align		4
        /*0054*/ 	.byte	0x02, 0x4a
	.zero		1
	.zero		1


	//----- nvinfo : EIATTR_EXIT_INSTR_OFFSETS
	.align		4
        /*0058*/ 	.byte	0x04, 0x1c
        /*005a*/ 	.short	(.L_72 - .L_71)


	//   ....[0]....
.L_71:
        /*005c*/ 	.word	0x00000240


	//----- nvinfo : EIATTR_CBANK_PARAM_SIZE
	.align		4
.L_72:
        /*0060*/ 	.byte	0x03, 0x19
        /*0062*/ 	.short	0x0018


	//----- nvinfo : EIATTR_PARAM_CBANK
	.align		4
        /*0064*/ 	.byte	0x04, 0x0a
        /*0066*/ 	.short	(.L_74 - .L_73)
	.align		4
.L_73:
        /*0068*/ 	.word	index@(.nv.constant0._Z10fivePoint2N6thrust24THRUST_300001_SM_1000_NS10device_ptrIKfEENS1_IfEEii)
        /*006c*/ 	.short	0x0380
        /*006e*/ 	.short	0x0018


	//----- nvinfo : EIATTR_SW_WAR
	.align		4
.L_74:
        /*0070*/ 	.byte	0x04, 0x36
        /*0072*/ 	.short	(.L_76 - .L_75)
.L_75:
        /*0074*/ 	.word	0x00000008
.L_76:


//--------------------- .nv.callgraph             --------------------------
	.section	.nv.callgraph,"",@"SHT_CUDA_CALLGRAPH"
	.align	4
	.sectionentsize	8
	.align		4
        /*0000*/ 	.word	0x00000000
	.align		4
        /*0004*/ 	.word	0xffffffff
	.align		4
        /*0008*/ 	.word	0x00000000
	.align		4
        /*000c*/ 	.word	0xfffffffe
	.align		4
        /*0010*/ 	.word	0x00000000
	.align		4
        /*0014*/ 	.word	0xfffffffd
	.align		4
        /*0018*/ 	.word	0x00000000
	.align		4
        /*001c*/ 	.word	0xfffffffc


//--------------------- .nv.constant4             --------------------------
	.section	.nv.constant4,"a",@progbits
	.align	8
	.align		8
.nv.constant4:
        /*0000*/ 	.dword	_ZN34_INTERNAL_1d43511e_4_k_cu_1207c86f4cuda3std3__45__cpo5beginE
	.align		8
        /*0008*/ 	.dword	_ZN34_INTERNAL_1d43511e_4_k_cu_1207c86f4cuda3std3__45__cpo3endE
	.align		8
        /*0010*/ 	.dword	_ZN34_INTERNAL_1d43511e_4_k_cu_1207c86f4cuda3std3__45__cpo6cbeginE
	.align		8
        /*0018*/ 	.dword	_ZN34_INTERNAL_1d43511e_4_k_cu_1207c86f4cuda3std3__45__cpo4cendE
	.align		8
        /*0020*/ 	.dword	_ZN34_INTERNAL_1d43511e_4_k_cu_1207c86f4cuda3std3__45__cpo6rbeginE
	.align		8
        /*0028*/ 	.dword	_ZN34_INTERNAL_1d43511e_4_k_cu_1207c86f4cuda3std3__45__cpo4rendE
	.align		8
        /*0030*/ 	.dword	_ZN34_INTERNAL_1d43511e_4_k_cu_1207c86f4cuda3std3__45__cpo7crbeginE
	.align		8
        /*0038*/ 	.dword	_ZN34_INTERNAL_1d43511e_4_k_cu_1207c86f4cuda3std3__45__cpo5crendE
	.align		8
        /*0040*/ 	.dword	_ZN34_INTERNAL_1d43511e_4_k_cu_1207c86f4cuda3std3__436_GLOBAL__N__1d43511e_4_k_cu_1207c86f6ignoreE
	.align		8
        /*0048*/ 	.dword	_ZN34_INTERNAL_1d43511e_4_k_cu_1207c86f4cuda3std3__419piecewise_constructE
	.align		8
        /*0050*/ 	.dword	_ZN34_INTERNAL_1d43511e_4_k_cu_1207c86f4cuda3std3__48in_placeE
	.align		8
        /*0058*/ 	.dword	_ZN34_INTERNAL_1d43511e_4_k_cu_1207c86f4cuda3std3__420unreachable_sentinelE
	.align		8
        /*0060*/ 	.dword	_ZN34_INTERNAL_1d43511e_4_k_cu_1207c86f4cuda3std3__47nulloptE
	.align		8
        /*0068*/ 	.dword	_ZN34_INTERNAL_1d43511e_4_k_cu_1207c86f4cuda3std3__48unexpectE
	.align		8
        /*0070*/ 	.dword	_ZN34_INTERNAL_1d43511e_4_k_cu_1207c86f4cuda3std6ranges3__45__cpo4swapE
	.align		8
        /*0078*/ 	.dword	_ZN34_INTERNAL_1d43511e_4_k_cu_1207c86f4cuda3std6ranges3__45__cpo9iter_moveE
	.align		8
        /*0080*/ 	.dword	_ZN34_INTERNAL_1d43511e_4_k_cu_1207c86f4cuda3std6ranges3__45__cpo5beginE
	.align		8
        /*0088*/ 	.dword	_ZN34_INTERNAL_1d43511e_4_k_cu_1207c86f4cuda3std6ranges3__45__cpo3endE
	.align		8
        /*0090*/ 	.dword	_ZN34_INTERNAL_1d43511e_4_k_cu_1207c86f4cuda3std6ranges3__45__cpo6cbeginE
	.align		8
        /*0098*/ 	.dword	_ZN34_INTERNAL_1d43511e_4_k_cu_1207c86f4cuda3std6ranges3__45__cpo4cendE
	.align		8
        /*00a0*/ 	.dword	_ZN34_INTERNAL_1d43511e_4_k_cu_1207c86f4cuda3std6ranges3__45__cpo7advanceE
	.align		8
        /*00a8*/ 	.dword	_ZN34_INTERNAL_1d43511e_4_k_cu_1207c86f4cuda3std6ranges3__45__cpo9iter_swapE
	.align		8
        /*00b0*/ 	.dword	_ZN34_INTERNAL_1d43511e_4_k_cu_1207c86f4cuda3std6ranges3__45__cpo4nextE
	.align		8
        /*00b8*/ 	.dword	_ZN34_INTERNAL_1d43511e_4_k_cu_1207c86f4cuda3std6ranges3__45__cpo4prevE
	.align		8
        /*00c0*/ 	.dword	_ZN34_INTERNAL_1d43511e_4_k_cu_1207c86f4cuda3std6ranges3__45__cpo4dataE
	.align		8
        /*00c8*/ 	.dword	_ZN34_INTERNAL_1d43511e_4_k_cu_1207c86f4cuda3std6ranges3__45__cpo5cdataE
	.align		8
        /*00d0*/ 	.dword	_ZN34_INTERNAL_1d43511e_4_k_cu_1207c86f4cuda3std6ranges3__45__cpo4sizeE
	.align		8
        /*00d8*/ 	.dword	_ZN34_INTERNAL_1d43511e_4_k_cu_1207c86f4cuda3std6ranges3__45__cpo5ssizeE
	.align		8
        /*00e0*/ 	.dword	_ZN34_INTERNAL_1d43511e_4_k_cu_1207c86f4cuda3std6ranges3__45__cpo8distanceE
	.align		8
        /*00e8*/ 	.dword	_ZN34_INTERNAL_1d43511e_4_k_cu_1207c86f6thrust24THRUST_300001_SM_1000_NS8cuda_cub3parE
	.align		8
        /*00f0*/ 	.dword	_ZN34_INTERNAL_1d43511e_4_k_cu_1207c86f6thrust24THRUST_300001_SM_1000_NS8cuda_cub10par_nosyncE
	.align		8
        /*00f8*/ 	.dword	_ZN34_INTERNAL_1d43511e_4_k_cu_1207c86f6thrust24THRUST_300001_SM_1000_NS6system6detail10sequential3seqE
	.align		8
        /*0100*/ 	.dword	_ZN34_INTERNAL_1d43511e_4_k_cu_1207c86f6thrust24THRUST_300001_SM_1000_NS12placeholders2_1E
	.align		8
        /*0108*/ 	.dword	_ZN34_INTERNAL_1d43511e_4_k_cu_1207c86f6thrust24THRUST_300001_SM_1000_NS12placeholders2_2E
	.align		8
        /*0110*/ 	.dword	_ZN34_INTERNAL_1d43511e_4_k_cu_1207c86f6thrust24THRUST_300001_SM_1000_NS12placeholders2_3E
	.align		8
        /*0118*/ 	.dword	_ZN34_INTERNAL_1d43511e_4_k_cu_1207c86f6thrust24THRUST_300001_SM_1000_NS12placeholders2_4E
	.align		8
        /*0120*/ 	.dword	_ZN34_INTERNAL_1d43511e_4_k_cu_1207c86f6thrust24THRUST_300001_SM_1000_NS12placeholders2_5E
	.align		8
        /*0128*/ 	.dword	_ZN34_INTERNAL_1d43511e_4_k_cu_1207c86f6thrust24THRUST_300001_SM_1000_NS12placeholders2_6E
	.align		8
        /*0130*/ 	.dword	_ZN34_INTERNAL_1d43511e_4_k_cu_1207c86f6thrust24THRUST_300001_SM_1000_NS12placeholders2_7E
	.align		8
        /*0138*/ 	.dword	_ZN34_INTERNAL_1d43511e_4_k_cu_1207c86f6thrust24THRUST_300001_SM_1000_NS12placeholders2_8E
	.align		8
        /*0140*/ 	.dword	_ZN34_INTERNAL_1d43511e_4_k_cu_1207c86f6thrust24THRUST_300001_SM_1000_NS12placeholders2_9E
	.align		8
        /*0148*/ 	.dword	_ZN34_INTERNAL_1d43511e_4_k_cu_1207c86f6thrust24THRUST_300001_SM_1000_NS12placeholders3_10E
	.align		8
        /*0150*/ 	.dword	_ZN34_INTERNAL_1d43511e_4_k_cu_1207c86f6thrust24THRUST_300001_SM_1000_NS3seqE


//--------------------- .text._ZN3cub18CUB_300001_SM_10006detail11EmptyKernelIvEEvv --------------------------
	.section	.text._ZN3cub18CUB_300001_SM_10006detail11EmptyKernelIvEEvv,"ax",@progbits
	.align	128
        .global         _ZN3cub18CUB_300001_SM_10006detail11EmptyKernelIvEEvv
        .type           _ZN3cub18CUB_300001_SM_10006detail11EmptyKernelIvEEvv,@function
        .size           _ZN3cub18CUB_300001_SM_10006detail11EmptyKernelIvEEvv,(.L_x_2 - _ZN3cub18CUB_300001_SM_10006detail11EmptyKernelIvEEvv)
        .other          _ZN3cub18CUB_300001_SM_10006detail11EmptyKernelIvEEvv,@"STO_CUDA_ENTRY STV_DEFAULT"
_ZN3cub18CUB_300001_SM_10006detail11EmptyKernelIvEEvv:
.text._ZN3cub18CUB_300001_SM_10006detail11EmptyKernelIvEEvv:
[----:B------:R-:W-:Y:S01]  /*0000*/  LDC R1, c[0x0][0x37c] ;  /* 0x0000df00ff017b82 */ /* 0x000fe20000000800 */
[----:B------:R-:W-:Y:S05]  /*0010*/  EXIT ;  /* 0x000000000000794d */ /* 0x000fea0003800000 */
.L_x_0:
[----:B------:R-:W-:-:S00]  /*0020*/  BRA `(.L_x_0) ;  /* 0xfffffffc00fc7947 */ /* 0x000fc0000383ffff */
[----:B------:R-:W-:-:S00]  /*0030*/  NOP ;  /* 0x0000000000007918 */ /* 0x000fc00000000000 */
        /* <DEDUP_REMOVED lines=12> */
.L_x_2:


//--------------------- .text._Z10fivePoint2N6thrust24THRUST_300001_SM_1000_NS10device_ptrIKfEENS1_IfEEii --------------------------
	.section	.text._Z10fivePoint2N6thrust24THRUST_300001_SM_1000_NS10device_ptrIKfEENS1_IfEEii,"ax",@progbits
	.align	128
        .global         _Z10fivePoint2N6thrust24THRUST_300001_SM_1000_NS10device_ptrIKfEENS1_IfEEii
        .type           _Z10fivePoint2N6thrust24THRUST_300001_SM_1000_NS10device_ptrIKfEENS1_IfEEii,@function
        .size           _Z10fivePoint2N6thrust24THRUST_300001_SM_1000_NS10device_ptrIKfEENS1_IfEEii,(.L_x_3 - _Z10fivePoint2N6thrust24THRUST_300001_SM_1000_NS10device_ptrIKfEENS1_IfEEii)
        .other          _Z10fivePoint2N6thrust24THRUST_300001_SM_1000_NS10device_ptrIKfEENS1_IfEEii,@"STO_CUDA_ENTRY STV_DEFAULT"
_Z10fivePoint2N6thrust24THRUST_300001_SM_1000_NS10device_ptrIKfEENS1_IfEEii:
.text._Z10fivePoint2N6thrust24THRUST_300001_SM_1000_NS10device_ptrIKfEENS1_IfEEii:
[----:B------:R-:W-:Y:S01]  /*0000*/  LDC R1, c[0x0][0x37c] ;  /* 0x0000df00ff017b82 */ /* 0x000fe20000000800 */
[----:B------:R-:W0:Y:S07]  /*0010*/  S2R R7, SR_TID.Y ;  /* 0x0000000000077919 */ /* 0x000e2e0000002200 */
[----:B------:R-:W1:Y:S01]  /*0020*/  LDC R0, c[0x0][0x360] ;  /* 0x0000d800ff007b82 */ /* 0x000e620000000800 */
[----:B------:R-:W1:Y:S07]  /*0030*/  S2R R5, SR_TID.X ;  /* 0x0000000000057919 */ /* 0x000e6e0000002100 */
[----:B------:R-:W0:Y:S08]  /*0040*/  S2UR UR5, SR_CTAID.Y ;  /* 0x00000000000579c3 */ /* 0x000e300000002600 */
[----:B------:R-:W0:Y:S08]  /*0050*/  LDC R4, c[0x0][0x364] ;  /* 0x0000d900ff047b82 */ /* 0x000e300000000800 */
[----:B------:R-:W1:Y:S08]  /*0060*/  S2UR UR4, SR_CTAID.X ;  /* 0x00000000000479c3 */ /* 0x000e700000002500 */
[----:B------:R-:W2:Y:S08]  /*0070*/  LDC R10, c[0x0][0x390] ;  /* 0x0000e400ff0a7b82 */ /* 0x000eb00000000800 */
[----:B------:R-:W3:Y:S01]  /*0080*/  LDC.64 R2, c[0x0][0x380] ;  /* 0x0000e000ff027b82 */ /* 0x000ee20000000a00 */
[----:B0-----:R-:W-:-:S02]  /*0090*/  IMAD R4, R4, UR5, R7 ;  /* 0x0000000504047c24 */ /* 0x001fc4000f8e0207 */
[----:B-1----:R-:W-:Y:S01]  /*00a0*/  IMAD R0, R0, UR4, R5 ;  /* 0x0000000400007c24 */ /* 0x002fe2000f8e0205 */
[----:B------:R-:W0:Y:S01]  /*00b0*/  LDCU.64 UR4, c[0x0][0x358] ;  /* 0x00006b00ff0477ac */ /* 0x000e220008000a00 */
[----:B--2---:R-:W-:-:S05]  /*00c0*/  IMAD R5, R4, R10, R10 ;  /* 0x0000000a04057224 */ /* 0x004fca00078e020a */
[----:B------:R-:W-:-:S04]  /*00d0*/  IADD3 R9, PT, PT, R0, R5, RZ ;  /* 0x0000000500097210 */ /* 0x000fc80007ffe0ff */
[C---:B------:R-:W-:Y:S01]  /*00e0*/  IADD3 R15, PT, PT, R9.reuse, 0x1, RZ ;  /* 0x00000001090f7810 */ /* 0x040fe20007ffe0ff */
[C-C-:B---3--:R-:W-:Y:S01]  /*00f0*/  IMAD.WIDE.U32 R6, R9.reuse, 0x4, R2.reuse ;  /* 0x0000000409067825 */ /* 0x148fe200078e0002 */
[----:B------:R-:W-:Y:S02]  /*0100*/  IADD3 R11, PT, PT, R9, 0x2, RZ ;  /* 0x00000002090b7810 */ /* 0x000fe40007ffe0ff */
[CC--:B------:R-:W-:Y:S01]  /*0110*/  IADD3 R5, PT, PT, R15.reuse, -R10.reuse, RZ ;  /* 0x8000000a0f057210 */ /* 0x0c0fe20007ffe0ff */
[C-C-:B------:R-:W-:Y:S01]  /*0120*/  IMAD.WIDE.U32 R8, R15.reuse, 0x4, R2.reuse ;  /* 0x000000040f087825 */ /* 0x140fe200078e0002 */
[----:B------:R-:W-:Y:S01]  /*0130*/  IADD3 R13, PT, PT, R15, R10, RZ ;  /* 0x0000000a0f0d7210 */ /* 0x000fe20007ffe0ff */
[----:B0-----:R-:W2:Y:S02]  /*0140*/  LDG.E R7, desc[UR4][R6.64] ;  /* 0x0000000406077981 */ /* 0x001ea4000c1e1900 */
[--C-:B------:R-:W-:Y:S02]  /*0150*/  IMAD.WIDE.U32 R4, R5, 0x4, R2.reuse ;  /* 0x0000000405047825 */ /* 0x100fe400078e0002 */
[----:B------:R-:W3:Y:S02]  /*0160*/  LDG.E R9, desc[UR4][R8.64] ;  /* 0x0000000408097981 */ /* 0x000ee4000c1e1900 */
[----:B------:R-:W-:-:S02]  /*0170*/  IMAD.WIDE.U32 R10, R11, 0x4, R2 ;  /* 0x000000040b0a7825 */ /* 0x000fc400078e0002 */
[----:B------:R-:W2:Y:S02]  /*0180*/  LDG.E R4, desc[UR4][R4.64] ;  /* 0x0000000404047981 */ /* 0x000ea4000c1e1900 */
[----:B------:R-:W-:Y:S02]  /*0190*/  IMAD.WIDE.U32 R2, R13, 0x4, R2 ;  /* 0x000000040d027825 */ /* 0x000fe400078e0002 */
[----:B------:R-:W4:Y:S01]  /*01a0*/  LDG.E R11, desc[UR4][R10.64] ;  /* 0x000000040a0b7981 */ /* 0x000f22000c1e1900 */
[----:B------:R-:W0:Y:S03]  /*01b0*/  LDC.64 R12, c[0x0][0x388] ;  /* 0x0000e200ff0c7b82 */ /* 0x000e260000000a00 */
[----:B------:R-:W5:Y:S01]  /*01c0*/  LDG.E R3, desc[UR4][R2.64] ;  /* 0x0000000402037981 */ /* 0x000f62000c1e1900 */
[----:B--2---:R-:W-:-:S04]  /*01d0*/  FADD R0, R4, R7 ;  /* 0x0000000704007221 */ /* 0x004fc80000000000 */
[----:B---3--:R-:W-:-:S04]  /*01e0*/  FADD R0, R0, R9 ;  /* 0x0000000900007221 */ /* 0x008fc80000000000 */
[----:B----4-:R-:W-:-:S04]  /*01f0*/  FADD R0, R0, R11 ;  /* 0x0000000b00007221 */ /* 0x010fc80000000000 */
[----:B-----5:R-:W-:Y:S01]  /*0200*/  FADD R0, R0, R3 ;  /* 0x0000000300007221 */ /* 0x020fe20000000000 */
[----:B0-----:R-:W-:-:S04]  /*0210*/  IMAD.WIDE.U32 R4, R15, 0x4, R12 ;  /* 0x000000040f047825 */ /* 0x001fc800078e000c */
[----:B------:R-:W-:-:S05]  /*0220*/  FMUL R7, R0, 0.20000000298023223877 ;  /* 0x3e4ccccd00077820 */ /* 0x000fca0000400000 */
[----:B------:R-:W-:Y:S01]  /*0230*/  STG.E desc[UR4][R4.64], R7 ;  /* 0x0000000704007986 */ /* 0x000fe2000c101904 */
[----:B------:R-:W-:Y:S05]  /*0240*/  EXIT ;  /* 0x000000000000794d */ /* 0x000fea0003800000 */
.L_x_1:
        /* <DEDUP_REMOVED lines=11> */
.L_x_3:


//--------------------- .nv.shared.reserved.0     --------------------------
	.section	.nv.shared.reserved.0,"aw",@nobits
	.weak		__nv_reservedSMEM_offset_0_alias
	.size		__nv_reservedSMEM_offset_0_alias, 0, 64
	.other		__nv_reservedSMEM_offset_0_alias,@"STO_CUDA_RESERVED_SHARED STV_DEFAULT"
__nv_reservedSMEM_offset_0_alias:
	.zero		0
	.zero		64


//--------------------- .nv.global                --------------------------
	.section	.nv.global,"aw",@nobits
.nv.global:
	.type		_ZN34_INTERNAL_1d43511e_4_k_cu_1207c86f6thrust24THRUST_300001_SM_1000_NS3seqE,@object
	.size		_ZN34_INTERNAL_1d43511e_4_k_cu_1207c86f6thrust24THRUST_300001_SM_1000_NS3seqE,(_ZN34_INTERNAL_1d43511e_4_k_cu_1207c86f4cuda3std3__48in_placeE - _ZN34_INTERNAL_1d43511e_4_k_cu_1207c86f6thrust24THRUST_300001_SM_1000_NS3seqE)
_ZN34_INTERNAL_1d43511e_4_k_cu_1207c86f6thrust24THRUST_300001_SM_1000_NS3seqE:
	.zero		1
	.type		_ZN34_INTERNAL_1d43511e_4_k_cu_1207c86f4cuda3std3__48in_placeE,@object
	.size		_ZN34_INTERNAL_1d43511e_4_k_cu_1207c86f4cuda3std3__48in_placeE,(_ZN34_INTERNAL_1d43511e_4_k_cu_1207c86f4cuda3std6ranges3__45__cpo4sizeE - _ZN34_INTERNAL_1d43511e_4_k_cu_1207c86f4cuda3std3__48in_placeE)
_ZN34_INTERNAL_1d43511e_4_k_cu_1207c86f4cuda3std3__48in_placeE:
	.zero		1
	.type		_ZN34_INTERNAL_1d43511e_4_k_cu_1207c86f4cuda3std6ranges3__45__cpo4sizeE,@object
	.size		_ZN34_INTERNAL_1d43511e_4_k_cu_1207c86f4cuda3std6ranges3__45__cpo4sizeE,(_ZN34_INTERNAL_1d43511e_4_k_cu_1207c86f6thrust24THRUST_300001_SM_1000_NS12placeholders2_3E - _ZN34_INTERNAL_1d43511e_4_k_cu_1207c86f4cuda3std6ranges3__45__cpo4sizeE)
_ZN34_INTERNAL_1d43511e_4_k_cu_1207c86f4cuda3std6ranges3__45__cpo4sizeE:
	.zero		1
	.type		_ZN34_INTERNAL_1d43511e_4_k_cu_1207c86f6thrust24THRUST_300001_SM_1000_NS12placeholders2_3E,@object
	.size		_ZN34_INTERNAL_1d43511e_4_k_cu_1207c86f6thrust24THRUST_300001_SM_1000_NS12placeholders2_3E,(_ZN34_INTERNAL_1d43511e_4_k_cu_1207c86f4cuda3std3__45__cpo6cbeginE - _ZN34_INTERNAL_1d43511e_4_k_cu_1207c86f6thrust24THRUST_300001_SM_1000_NS12placeholders2_3E)
_ZN34_INTERNAL_1d43511e_4_k_cu_1207c86f6thrust24THRUST_300001_SM_1000_NS12placeholders2_3E:
	.zero		1
	.type		_ZN34_INTERNAL_1d43511e_4_k_cu_1207c86f4cuda3std3__45__cpo6cbeginE,@object
	.size		_ZN34_INTERNAL_1d43511e_4_k_cu_1207c86f4cuda3std3__45__cpo6cbeginE,(_ZN34_INTERNAL_1d43511e_4_k_cu_1207c86f4cuda3std6ranges3__45__cpo6cbeginE - _ZN34_INTERNAL_1d43511e_4_k_cu_1207c86f4cuda3std3__45__cpo6cbeginE)
_ZN34_INTERNAL_1d43511e_4_k_cu_1207c86f4cuda3std3__45__cpo6cbeginE:
	.zero		1
	.type		_ZN34_INTERNAL_1d43511e_4_k_cu_1207c86f4cuda3std6ranges3__45__cpo6cbeginE,@object
	.size		_ZN34_INTERNAL_1d43511e_4_k_cu_1207c86f4cuda3std6ranges3__45__cpo6cbeginE,(_ZN34_INTERNAL_1d43511e_4_k_cu_1207c86f6thrust24THRUST_300001_SM_1000_NS12placeholders2_7E - _ZN34_INTERNAL_1d43511e_4_k_cu_1207c86f4cuda3std6ranges3__45__cpo6cbeginE)
_ZN34_INTERNAL_1d43511e_4_k_cu_1207c86f4cuda3std6ranges3__45__cpo6cbeginE:
	.zero		1
	.type		_ZN34_INTERNAL_1d43511e_4_k_cu_1207c86f6thrust24THRUST_300001_SM_1000_NS12placeholders2_7E,@object
	.size		_ZN34_INTERNAL_1d43511e_4_k_cu_1207c86f6thrust24THRUST_300001_SM_1000_NS12placeholders2_7E,(_ZN34_INTERNAL_1d43511e_4_k_cu_1207c86f4cuda3std3__45__cpo7crbeginE - _ZN34_INTERNAL_1d43511e_4_k_cu_1207c86f6thrust24THRUST_300001_SM_1000_NS12placeholders2_7E)
_ZN34_INTERNAL_1d43511e_4_k_cu_1207c86f6thrust24THRUST_300001_SM_1000_NS12placeholders2_7E:
	.zero		1
	.type		_ZN34_INTERNAL_1d43511e_4_k_cu_1207c86f4cuda3std3__45__cpo7crbeginE,@object
	.size		_ZN34_INTERNAL_1d43511e_4_k_cu_1207c86f4cuda3std3__45__cpo7crbeginE,(_ZN34_INTERNAL_1d43511e_4_k_cu_1207c86f4cuda3std6ranges3__45__cpo4nextE - _ZN34_INTERNAL_1d43511e_4_k_cu_1207c86f4cuda3std3__45__cpo7crbeginE)
_ZN34_INTERNAL_1d43511e_4_k_cu_1207c86f4cuda3std3__45__cpo7crbeginE:
	.zero		1
	.type		_ZN34_INTERNAL_1d43511e_4_k_cu_1207c86f4cuda3std6ranges3__45__cpo4nextE,@object
	.size		_ZN34_INTERNAL_1d43511e_4_k_cu_1207c86f4cuda3std6ranges3__45__cpo4nextE,(_ZN34_INTERNAL_1d43511e_4_k_cu_1207c86f4cuda3std6ranges3__45__cpo4swapE - _ZN34_INTERNAL_1d43511e_4_k_cu_1207c86f4cuda3std6ranges3__45__cpo4nextE)
_ZN34_INTERNAL_1d43511e_4_k_cu_1207c86f4cuda3std6ranges3__45__cpo4nextE:
	.zero		1
	.type		_ZN34_INTERNAL_1d43511e_4_k_cu_1207c86f4cuda3std6ranges3__45__cpo4swapE,@object
	.size		_ZN34_INTERNAL_1d43511e_4_k_cu_1207c86f4cuda3std6ranges3__45__cpo4swapE,(_ZN34_INTERNAL_1d43511e_4_k_cu_1207c86f6thrust24THRUST_300001_SM_1000_NS8cuda_cub10par_nosyncE - _ZN34_INTERNAL_1d43511e_4_k_cu_1207c86f4cuda3std6ranges3__45__cpo4swapE)
_ZN34_INTERNAL_1d43511e_4_k_cu_1207c86f4cuda3std6ranges3__45__cpo4swapE:
	.zero		1
	.type		_ZN34_INTERNAL_1d43511e_4_k_cu_1207c86f6thrust24THRUST_300001_SM_1000_NS8cuda_cub10par_nosyncE,@object
	.size		_ZN34_INTERNAL_1d43511e_4_k_cu_1207c86f6thrust24THRUST_300001_SM_1000_NS8cuda_cub10par_nosyncE,(_ZN34_INTERNAL_1d43511e_4_k_cu_1207c86f6thrust24THRUST_300001_SM_1000_NS12placeholders2_9E - _ZN34_INTERNAL_1d43511e_4_k_cu_1207c86f6thrust24THRUST_300001_SM_1000_NS8cuda_cub10par_nosyncE)
_ZN34_INTERNAL_1d43511e_4_k_cu_1207c86f6thrust24THRUST_300001_SM_1000_NS8cuda_cub10par_nosyncE:
	.zero		1
	.type		_ZN34_INTERNAL_1d43511e_4_k_cu_1207c86f6thrust24THRUST_300001_SM_1000_NS12placeholders2_9E,@object
	.size		_ZN34_INTERNAL_1d43511e_4_k_cu_1207c86f6thrust24THRUST_300001_SM_1000_NS12placeholders2_9E,(_ZN34_INTERNAL_1d43511e_4_k_cu_1207c86f4cuda3std3__436_GLOBAL__N__1d43511e_4_k_cu_1207c86f6ignoreE - _ZN34_INTERNAL_1d43511e_4_k_cu_1207c86f6thrust24THRUST_300001_SM_1000_NS12placeholders2_9E)
_ZN34_INTERNAL_1d43511e_4_k_cu_1207c86f6thrust24THRUST_300001_SM_1000_NS12placeholders2_9E:
	.zero		1
	.type		_ZN34_INTERNAL_1d43511e_4_k_cu_1207c86f4cuda3std3__436_GLOBAL__N__1d43511e_4_k_cu_1207c86f6ignoreE,@object
	.size		_ZN34_INTERNAL_1d43511e_4_k_cu_1207c86f4cuda3std3__436_GLOBAL__N__1d43511e_4_k_cu_1207c86f6ignoreE,(_ZN34_INTERNAL_1d43511e_4_k_cu_1207c86f4cuda3std6ranges3__45__cpo4dataE - _ZN34_INTERNAL_1d43511e_4_k_cu_1207c86f4cuda3std3__436_GLOBAL__N__1d43511e_4_k_cu_1207c86f6ignoreE)
_ZN34_INTERNAL_1d43511e_4_k_cu_1207c86f4cuda3std3__436_GLOBAL__N__1d43511e_4_k_cu_1207c86f6ignoreE:
	.zero		1
	.type		_ZN34_INTERNAL_1d43511e_4_k_cu_1207c86f4cuda3std6ranges3__45__cpo4dataE,@object
	.size		_ZN34_INTERNAL_1d43511e_4_k_cu_1207c86f4cuda3std6ranges3__45__cpo4dataE,(_ZN34_INTERNAL_1d43511e_4_k_cu_1207c86f6thrust24THRUST_300001_SM_1000_NS12placeholders2_1E - _ZN34_INTERNAL_1d43511e_4_k_cu_1207c86f4cuda3std6ranges3__45__cpo4dataE)
_ZN34_INTERNAL_1d43511e_4_k_cu_1207c86f4cuda3std6ranges3__45__cpo4dataE:
	.zero		1
	.type		_ZN34_INTERNAL_1d43511e_4_k_cu_1207c86f6thrust24THRUST_300001_SM_1000_NS12placeholders2_1E,@object
	.size		_ZN34_INTERNAL_1d43511e_4_k_cu_1207c86f6thrust24THRUST_300001_SM_1000_NS12placeholders2_1E,(_ZN34_INTERNAL_1d43511e_4_k_cu_1207c86f4cuda3std3__45__cpo5beginE - _ZN34_INTERNAL_1d43511e_4_k_cu_1207c86f6thrust24THRUST_300001_SM_1000_NS12placeholders2_1E)
_ZN34_INTERNAL_1d43511e_4_k_cu_1207c86f6thrust24THRUST_300001_SM_1000_NS12placeholders2_1E:
	.zero		1
	.type		_ZN34_INTERNAL_1d43511e_4_k_cu_1207c86f4cuda3std3__45__cpo5beginE,@object
	.size		_ZN34_INTERNAL_1d43511e_4_k_cu_1207c86f4cuda3std3__45__cpo5beginE,(_ZN34_INTERNAL_1d43511e_4_k_cu_1207c86f4cuda3std6ranges3__45__cpo5beginE - _ZN34_INTERNAL_1d43511e_4_k_cu_1207c86f4cuda3std3__45__cpo5beginE)
_ZN34_INTERNAL_1d43511e_4_k_cu_1207c86f4cuda3std3__45__cpo5beginE:
	.zero		1
	.type		_ZN34_INTERNAL_1d43511e_4_k_cu_1207c86f4cuda3std6ranges3__45__cpo5beginE,@object
	.size		_ZN34_INTERNAL_1d43511e_4_k_cu_1207c86f4cuda3std6ranges3__45__cpo5beginE,(_ZN34_INTERNAL_1d43511e_4_k_cu_1207c86f6thrust24THRUST_300001_SM_1000_NS12placeholders2_5E - _ZN34_INTERNAL_1d43511e_4_k_cu_1207c86f4cuda3std6ranges3__45__cpo5beginE)
_ZN34_INTERNAL_1d43511e_4_k_cu_1207c86f4cuda3std6ranges3__45__cpo5beginE:
	.zero		1
	.type		_ZN34_INTERNAL_1d43511e_4_k_cu_1207c86f6thrust24THRUST_300001_SM_1000_NS12placeholders2_5E,@object
	.size		_ZN34_INTERNAL_1d43511e_4_k_cu_1207c86f6thrust24THRUST_300001_SM_1000_NS12placeholders2_5E,(_ZN34_INTERNAL_1d43511e_4_k_cu_1207c86f4cuda3std3__45__cpo6rbeginE - _ZN34_INTERNAL_1d43511e_4_k_cu_1207c86f6thrust24THRUST_300001_SM_1000_NS12placeholders2_5E)
_ZN34_INTERNAL_1d43511e_4_k_cu_1207c86f6thrust24THRUST_300001_SM_1000_NS12placeholders2_5E:
	.zero		1
	.type		_ZN34_INTERNAL_1d43511e_4_k_cu_1207c86f4cuda3std3__45__cpo6rbeginE,@object
	.size		_ZN34_INTERNAL_1d43511e_4_k_cu_1207c86f4cuda3std3__45__cpo6rbeginE,(_ZN34_INTERNAL_1d43511e_4_k_cu_1207c86f4cuda3std6ranges3__45__cpo7advanceE - _ZN34_INTERNAL_1d43511e_4_k_cu_1207c86f4cuda3std3__45__cpo6rbeginE)
_ZN34_INTERNAL_1d43511e_4_k_cu_1207c86f4cuda3std3__45__cpo6rbeginE:
	.zero		1
	.type		_ZN34_INTERNAL_1d43511e_4_k_cu_1207c86f4cuda3std6ranges3__45__cpo7advanceE,@object
	.size		_ZN34_INTERNAL_1d43511e_4_k_cu_1207c86f4cuda3std6ranges3__45__cpo7advanceE,(_ZN34_INTERNAL_1d43511e_4_k_cu_1207c86f4cuda3std3__47nulloptE - _ZN34_INTERNAL_1d43511e_4_k_cu_1207c86f4cuda3std6ranges3__45__cpo7advanceE)
_ZN34_INTERNAL_1d43511e_4_k_cu_1207c86f4cuda3std6ranges3__45__cpo7advanceE:
	.zero		1
	.type		_ZN34_INTERNAL_1d43511e_4_k_cu_1207c86f4cuda3std3__47nulloptE,@object
	.size		_ZN34_INTERNAL_1d43511e_4_k_cu_1207c86f4cuda3std3__47nulloptE,(_ZN34_INTERNAL_1d43511e_4_k_cu_1207c86f4cuda3std6ranges3__45__cpo8distanceE - _ZN34_INTERNAL_1d43511e_4_k_cu_1207c86f4cuda3std3__47nulloptE)
_ZN34_INTERNAL_1d43511e_4_k_cu_1207c86f4cuda3std3__47nulloptE:
	.zero		1
	.type		_ZN34_INTERNAL_1d43511e_4_k_cu_1207c86f4cuda3std6ranges3__45__cpo8distanceE,@object
	.size		_ZN34_INTERNAL_1d43511e_4_k_cu_1207c86f4cuda3std6ranges3__45__cpo8distanceE,(_ZN34_INTERNAL_1d43511e_4_k_cu_1207c86f6thrust24THRUST_300001_SM_1000_NS12placeholders3_10E - _ZN34_INTERNAL_1d43511e_4_k_cu_1207c86f4cuda3std6ranges3__45__cpo8distanceE)
_ZN34_INTERNAL_1d43511e_4_k_cu_1207c86f4cuda3std6ranges3__45__cpo8distanceE:
	.zero		1
	.type		_ZN34_INTERNAL_1d43511e_4_k_cu_1207c86f6thrust24THRUST_300001_SM_1000_NS12placeholders3_10E,@object
	.size		_ZN34_INTERNAL_1d43511e_4_k_cu_1207c86f6thrust24THRUST_300001_SM_1000_NS12placeholders3_10E,(_ZN34_INTERNAL_1d43511e_4_k_cu_1207c86f4cuda3std3__419piecewise_constructE - _ZN34_INTERNAL_1d43511e_4_k_cu_1207c86f6thrust24THRUST_300001_SM_1000_NS12placeholders3_10E)
_ZN34_INTERNAL_1d43511e_4_k_cu_1207c86f6thrust24THRUST_300001_SM_1000_NS12placeholders3_10E:
	.zero		1
	.type		_ZN34_INTERNAL_1d43511e_4_k_cu_1207c86f4cuda3std3__419piecewise_constructE,@object
	.size		_ZN34_INTERNAL_1d43511e_4_k_cu_1207c86f4cuda3std3__419piecewise_constructE,(_ZN34_INTERNAL_1d43511e_4_k_cu_1207c86f4cuda3std6ranges3__45__cpo5cdataE - _ZN34_INTERNAL_1d43511e_4_k_cu_1207c86f4cuda3std3__419piecewise_constructE)
_ZN34_INTERNAL_1d43511e_4_k_cu_1207c86f4cuda3std3__419piecewise_constructE:
	.zero		1
	.type		_ZN34_INTERNAL_1d43511e_4_k_cu_1207c86f4cuda3std6ranges3__45__cpo5cdataE,@object
	.size		_ZN34_INTERNAL_1d43511e_4_k_cu_1207c86f4cuda3std6ranges3__45__cpo5cdataE,(_ZN34_INTERNAL_1d43511e_4_k_cu_1207c86f6thrust24THRUST_300001_SM_1000_NS12placeholders2_2E - _ZN34_INTERNAL_1d43511e_4_k_cu_1207c86f4cuda3std6ranges3__45__cpo5cdataE)
_ZN34_INTERNAL_1d43511e_4_k_cu_1207c86f4cuda3std6ranges3__45__cpo5cdataE:
	.zero		1
	.type		_ZN34_INTERNAL_1d43511e_4_k_cu_1207c86f6thrust24THRUST_300001_SM_1000_NS12placeholders2_2E,@object
	.size		_ZN34_INTERNAL_1d43511e_4_k_cu_1207c86f6thrust24THRUST_300001_SM_1000_NS12placeholders2_2E,(_ZN34_INTERNAL_1d43511e_4_k_cu_1207c86f4cuda3std3__45__cpo3endE - _ZN34_INTERNAL_1d43511e_4_k_cu_1207c86f6thrust24THRUST_300001_SM_1000_NS12placeholders2_2E)
_ZN34_INTERNAL_1d43511e_4_k_cu_1207c86f6thrust24THRUST_300001_SM_1000_NS12placeholders2_2E:
	.zero		1
	.type		_ZN34_INTERNAL_1d43511e_4_k_cu_1207c86f4cuda3std3__45__cpo3endE,@object
	.size		_ZN34_INTERNAL_1d43511e_4_k_cu_1207c86f4cuda3std3__45__cpo3endE,(_ZN34_INTERNAL_1d43511e_4_k_cu_1207c86f4cuda3std6ranges3__45__cpo3endE - _ZN34_INTERNAL_1d43511e_4_k_cu_1207c86f4cuda3std3__45__cpo3endE)
_ZN34_INTERNAL_1d43511e_4_k_cu_1207c86f4cuda3std3__45__cpo3endE:
	.zero		1
	.type		_ZN34_INTERNAL_1d43511e_4_k_cu_1207c86f4cuda3std6ranges3__45__cpo3endE,@object
	.size		_ZN34_INTERNAL_1d43511e_4_k_cu_1207c86f4cuda3std6ranges3__45__cpo3endE,(_ZN34_INTERNAL_1d43511e_4_k_cu_1207c86f6thrust24THRUST_300001_SM_1000_NS12placeholders2_6E - _ZN34_INTERNAL_1d43511e_4_k_cu_1207c86f4cuda3std6ranges3__45__cpo3endE)
_ZN34_INTERNAL_1d43511e_4_k_cu_1207c86f4cuda3std6ranges3__45__cpo3endE:
	.zero		1
	.type		_ZN34_INTERNAL_1d43511e_4_k_cu_1207c86f6thrust24THRUST_300001_SM_1000_NS12placeholders2_6E,@object
	.size		_ZN34_INTERNAL_1d43511e_4_k_cu_1207c86f6thrust24THRUST_300001_SM_1000_NS12placeholders2_6E,(_ZN34_INTERNAL_1d43511e_4_k_cu_1207c86f4cuda3std3__45__cpo4rendE - _ZN34_INTERNAL_1d43511e_4_k_cu_1207c86f6thrust24THRUST_300001_SM_1000_NS12placeholders2_6E)
_ZN34_INTERNAL_1d43511e_4_k_cu_1207c86f6thrust24THRUST_300001_SM_1000_NS12placeholders2_6E:
	.zero		1
	.type		_ZN34_INTERNAL_1d43511e_4_k_cu_1207c86f4cuda3std3__45__cpo4rendE,@object
	.size		_ZN34_INTERNAL_1d43511e_4_k_cu_1207c86f4cuda3std3__45__cpo4rendE,(_ZN34_INTERNAL_1d43511e_4_k_cu_1207c86f4cuda3std6ranges3__45__cpo9iter_swapE - _ZN34_INTERNAL_1d43511e_4_k_cu_1207c86f4cuda3std3__45__cpo4rendE)
_ZN34_INTERNAL_1d43511e_4_k_cu_1207c86f4cuda3std3__45__cpo4rendE:
	.zero		1
	.type		_ZN34_INTERNAL_1d43511e_4_k_cu_1207c86f4cuda3std6ranges3__45__cpo9iter_swapE,@object
	.size		_ZN34_INTERNAL_1d43511e_4_k_cu_1207c86f4cuda3std6ranges3__45__cpo9iter_swapE,(_ZN34_INTERNAL_1d43511e_4_k_cu_1207c86f4cuda3std3__48unexpectE - _ZN34_INTERNAL_1d43511e_4_k_cu_1207c86f4cuda3std6ranges3__45__cpo9iter_swapE)
_ZN34_INTERNAL_1d43511e_4_k_cu_1207c86f4cuda3std6ranges3__45__cpo9iter_swapE:
	.zero		1
	.type		_ZN34_INTERNAL_1d43511e_4_k_cu_1207c86f4cuda3std3__48unexpectE,@object
	.size		_ZN34_INTERNAL_1d43511e_4_k_cu_1207c86f4cuda3std3__48unexpectE,(_ZN34_INTERNAL_1d43511e_4_k_cu_1207c86f6thrust24THRUST_300001_SM_1000_NS8cuda_cub3parE - _ZN34_INTERNAL_1d43511e_4_k_cu_1207c86f4cuda3std3__48unexpectE)
_ZN34_INTERNAL_1d43511e_4_k_cu_1207c86f4cuda3std3__48unexpectE:
	.zero		1
	.type		_ZN34_INTERNAL_1d43511e_4_k_cu_1207c86f6thrust24THRUST_300001_SM_1000_NS8cuda_cub3parE,@object
	.size		_ZN34_INTERNAL_1d43511e_4_k_cu_1207c86f6thrust24THRUST_300001_SM_1000_NS8cuda_cub3parE,(_ZN34_INTERNAL_1d43511e_4_k_cu_1207c86f6thrust24THRUST_300001_SM_1000_NS12placeholders2_4E - _ZN34_INTERNAL_1d43511e_4_k_cu_1207c86f6thrust24THRUST_300001_SM_1000_NS8cuda_cub3parE)
_ZN34_INTERNAL_1d43511e_4_k_cu_1207c86f6thrust24THRUST_300001_SM_1000_NS8cuda_cub3parE:
	.zero		1
	.type		_ZN34_INTERNAL_1d43511e_4_k_cu_1207c86f6thrust24THRUST_300001_SM_1000_NS12placeholders2_4E,@object
	.size		_ZN34_INTERNAL_1d43511e_4_k_cu_1207c86f6thrust24THRUST_300001_SM_1000_NS12placeholders2_4E,(_ZN34_INTERNAL_1d43511e_4_k_cu_1207c86f4cuda3std3__45__cpo4cendE - _ZN34_INTERNAL_1d43511e_4_k_cu_1207c86f6thrust24THRUST_300001_SM_1000_NS12placeholders2_4E)
_ZN34_INTERNAL_1d43511e_4_k_cu_1207c86f6thrust24THRUST_300001_SM_1000_NS12placeholders2_4E:
	.zero		1
	.type		_ZN34_INTERNAL_1d43511e_4_k_cu_1207c86f4cuda3std3__45__cpo4cendE,@object
	.size		_ZN34_INTERNAL_1d43511e_4_k_cu_1207c86f4cuda3std3__45__cpo4cendE,(_ZN34_INTERNAL_1d43511e_4_k_cu_1207c86f4cuda3std6ranges3__45__cpo4cendE - _ZN34_INTERNAL_1d43511e_4_k_cu_1207c86f4cuda3std3__45__cpo4cendE)
_ZN34_INTERNAL_1d43511e_4_k_cu_1207c86f4cuda3std3__45__cpo4cendE:
	.zero		1
	.type		_ZN34_INTERNAL_1d43511e_4_k_cu_1207c86f4cuda3std6ranges3__45__cpo4cendE,@object
	.size		_ZN34_INTERNAL_1d43511e_4_k_cu_1207c86f4cuda3std6ranges3__45__cpo4cendE,(_ZN34_INTERNAL_1d43511e_4_k_cu_1207c86f4cuda3std3__420unreachable_sentinelE - _ZN34_INTERNAL_1d43511e_4_k_cu_1207c86f4cuda3std6ranges3__45__cpo4cendE)
_ZN34_INTERNAL_1d43511e_4_k_cu_1207c86f4cuda3std6ranges3__45__cpo4cendE:
	.zero		1
	.type		_ZN34_INTERNAL_1d43511e_4_k_cu_1207c86f4cuda3std3__420unreachable_sentinelE,@object
	.size		_ZN34_INTERNAL_1d43511e_4_k_cu_1207c86f4cuda3std3__420unreachable_sentinelE,(_ZN34_INTERNAL_1d43511e_4_k_cu_1207c86f4cuda3std6ranges3__45__cpo5ssizeE - _ZN34_INTERNAL_1d43511e_4_k_cu_1207c86f4cuda3std3__420unreachable_sentinelE)
_ZN34_INTERNAL_1d43511e_4_k_cu_1207c86f4cuda3std3__420unreachable_sentinelE:
	.zero		1
	.type		_ZN34_INTERNAL_1d43511e_4_k_cu_1207c86f4cuda3std6ranges3__45__cpo5ssizeE,@object
	.size		_ZN34_INTERNAL_1d43511e_4_k_cu_1207c86f4cuda3std6ranges3__45__cpo5ssizeE,(_ZN34_INTERNAL_1d43511e_4_k_cu_1207c86f6thrust24THRUST_300001_SM_1000_NS12placeholders2_8E - _ZN34_INTERNAL_1d43511e_4_k_cu_1207c86f4cuda3std6ranges3__45__cpo5ssizeE)
_ZN34_INTERNAL_1d43511e_4_k_cu_1207c86f4cuda3std6ranges3__45__cpo5ssizeE:
	.zero		1
	.type		_ZN34_INTERNAL_1d43511e_4_k_cu_1207c86f6thrust24THRUST_300001_SM_1000_NS12placeholders2_8E,@object
	.size		_ZN34_INTERNAL_1d43511e_4_k_cu_1207c86f6thrust24THRUST_300001_SM_1000_NS12placeholders2_8E,(_ZN34_INTERNAL_1d43511e_4_k_cu_1207c86f4cuda3std3__45__cpo5crendE - _ZN34_INTERNAL_1d43511e_4_k_cu_1207c86f6thrust24THRUST_300001_SM_1000_NS12placeholders2_8E)
_ZN34_INTERNAL_1d43511e_4_k_cu_1207c86f6thrust24THRUST_300001_SM_1000_NS12placeholders2_8E:
	.zero		1
	.type		_ZN34_INTERNAL_1d43511e_4_k_cu_1207c86f4cuda3std3__45__cpo5crendE,@object
	.size		_ZN34_INTERNAL_1d43511e_4_k_cu_1207c86f4cuda3std3__45__cpo5crendE,(_ZN34_INTERNAL_1d43511e_4_k_cu_1207c86f4cuda3std6ranges3__45__cpo4prevE - _ZN34_INTERNAL_1d43511e_4_k_cu_1207c86f4cuda3std3__45__cpo5crendE)
_ZN34_INTERNAL_1d43511e_4_k_cu_1207c86f4cuda3std3__45__cpo5crendE:
	.zero		1
	.type		_ZN34_INTERNAL_1d43511e_4_k_cu_1207c86f4cuda3std6ranges3__45__cpo4prevE,@object
	.size		_ZN34_INTERNAL_1d43511e_4_k_cu_1207c86f4cuda3std6ranges3__45__cpo4prevE,(_ZN34_INTERNAL_1d43511e_4_k_cu_1207c86f4cuda3std6ranges3__45__cpo9iter_moveE - _ZN34_INTERNAL_1d43511e_4_k_cu_1207c86f4cuda3std6ranges3__45__cpo4prevE)
_ZN34_INTERNAL_1d43511e_4_k_cu_1207c86f4cuda3std6ranges3__45__cpo4prevE:
	.zero		1
	.type		_ZN34_INTERNAL_1d43511e_4_k_cu_1207c86f4cuda3std6ranges3__45__cpo9iter_moveE,@object
	.size		_ZN34_INTERNAL_1d43511e_4_k_cu_1207c86f4cuda3std6ranges3__45__cpo9iter_moveE,(_ZN34_INTERNAL_1d43511e_4_k_cu_1207c86f6thrust24THRUST_300001_SM_1000_NS6system6detail10sequential3seqE - _ZN34_INTERNAL_1d43511e_4_k_cu_1207c86f4cuda3std6ranges3__45__cpo9iter_moveE)
_ZN34_INTERNAL_1d43511e_4_k_cu_1207c86f4cuda3std6ranges3__45__cpo9iter_moveE:
	.zero		1
	.type		_ZN34_INTERNAL_1d43511e_4_k_cu_1207c86f6thrust24THRUST_300001_SM_1000_NS6system6detail10sequential3seqE,@object
	.size		_ZN34_INTERNAL_1d43511e_4_k_cu_1207c86f6thrust24THRUST_300001_SM_1000_NS6system6detail10sequential3seqE,(.L_31 - _ZN34_INTERNAL_1d43511e_4_k_cu_1207c86f6thrust24THRUST_300001_SM_1000_NS6system6detail10sequential3seqE)
_ZN34_INTERNAL_1d43511e_4_k_cu_1207c86f6thrust24THRUST_300001_SM_1000_NS6system6detail10sequential3seqE:
	.zero		1
.L_31:


//--------------------- .nv.constant0._ZN3cub18CUB_300001_SM_10006detail11EmptyKernelIvEEvv --------------------------
	.section	.nv.constant0._ZN3cub18CUB_300001_SM_10006detail11EmptyKernelIvEEvv,"a",@progbits
	.sectionflags	@""
	.align	4
.nv.constant0._ZN3cub18CUB_300001_SM_10006detail11EmptyKernelIvEEvv:
	.zero		896


//--------------------- .nv.constant0._Z10fivePoint2N6thrust24THRUST_300001_SM_1000_NS10device_ptrIKfEENS1_IfEEii --------------------------
	.section	.nv.constant0._Z10fivePoint2N6thrust24THRUST_300001_SM_1000_NS10device_ptrIKfEENS1_IfEEii,"a",@progbits
	.sectionflags	@""
	.align	4
.nv.constant0._Z10fivePoint2N6thrust24THRUST_300001_SM_1000_NS10device_ptrIKfEENS1_IfEEii:
	.zero		920


//--------------------- SYMBOLS --------------------------

	.type		.nv.reservedSmem.offset0,@object
	.size		.nv.reservedSmem.offset0,0x4
